//
// Generated by NVIDIA NVVM Compiler
//
// Compiler Build ID: CL-36424714
// Cuda compilation tools, release 13.0, V13.0.88
// Based on NVVM 20.0.0
//

.version 9.0
.target sm_100
.address_size 64

	// .globl	_Z16print_int_kerneli
.extern .func  (.param .b32 func_retval0) vprintf
(
	.param .b64 vprintf_param_0,
	.param .b64 vprintf_param_1
)
;
.global .align 1 .b8 $str[28] = {68, 101, 118, 105, 99, 101, 58, 32, 105, 110, 116, 101, 103, 101, 114, 32, 118, 97, 108, 117, 101, 32, 61, 32, 37, 100, 10};

.visible .entry _Z16print_int_kerneli(
	.param .u32 _Z16print_int_kerneli_param_0
)
{
	.local .align 8 .b8 	__local_depot0[8];
	.reg .b64 	%SP;
	.reg .b64 	%SPL;
	.reg .b32 	%r<4>;
	.reg .b64 	%rd<5>;

	mov.u64 	%SPL, __local_depot0;
	cvta.local.u64 	%SP, %SPL;
	ld.param.u32 	%r1, [_Z16print_int_kerneli_param_0];
	add.u64 	%rd1, %SP, 0;
	add.u64 	%rd2, %SPL, 0;
	st.local.u32 	[%rd2], %r1;
	mov.u64 	%rd3, $str;
	cvta.global.u64 	%rd4, %rd3;
	{ // callseq 0, 0
	.param .b64 param0;
	st.param.b64 	[param0], %rd4;
	.param .b64 param1;
	st.param.b64 	[param1], %rd1;
	.param .b32 retval0;
	call.uni (retval0), 
	vprintf, 
	(
	param0, 
	param1
	);
	ld.param.b32 	%r2, [retval0];
	} // callseq 0
	ret;

}


// ===== COMPILED SASS (sm_100) =====

	.target	sm_100

	.elftype	@"ET_EXEC"


//--------------------- .note.nv.tkinfo           --------------------------
	.section	.note.nv.tkinfo,"",@"SHT_NOTE"
	.sectionflags	@"SHF_NOTE_NV_TKINFO"
	.tkinfo
        /*0018*/ 	.word	0x00000002
        /*0030*/ 	.string	""
        /*0030*/ 	.string	"ptxas"
        /*0030*/ 	.string	"Cuda compilation tools, release 13.0, V13.0.88"
        /*0030*/ 	.string	"Build cuda_13.0.r13.0/compiler.36424714_0"
        /*0030*/ 	.string	"-arch sm_100 -m 64 "



//--------------------- .note.nv.cuinfo           --------------------------
	.section	.note.nv.cuinfo,"",@"SHT_NOTE"
	.sectionflags	@"SHF_NOTE_NV_CUINFO"
        /*0018*/ 	.short	0x0002
        /*001a*/ 	.short	0x0064
        /*001c*/ 	.short	0x0082
	.zero		2


//--------------------- .nv.info                  --------------------------
	.section	.nv.info,"",@"SHT_CUDA_INFO"
	.align	4


	//----- nvinfo : EIATTR_REGCOUNT
	.align		4
        /*0000*/ 	.byte	0x04, 0x2f
        /*0002*/ 	.short	(.L_2 - .L_1)
	.align		4
.L_1:
        /*0004*/ 	.word	index@(_Z16print_int_kerneli)
        /*0008*/ 	.word	0x00000018


	//----- nvinfo : EIATTR_FRAME_SIZE
	.align		4
.L_2:
        /*000c*/ 	.byte	0x04, 0x11
        /*000e*/ 	.short	(.L_4 - .L_3)
	.align		4
.L_3:
        /*0010*/ 	.word	index@(_Z16print_int_kerneli)
        /*0014*/ 	.word	0x00000008


	//----- nvinfo : EIATTR_MIN_STACK_SIZE
	.align		4
.L_4:
        /*0018*/ 	.byte	0x04, 0x12
        /*001a*/ 	.short	(.L_6 - .L_5)
	.align		4
.L_5:
        /*001c*/ 	.word	index@(_Z16print_int_kerneli)
        /*0020*/ 	.word	0x00000008
.L_6:


//--------------------- .nv.compat                --------------------------
	.section	.nv.compat,"",@"SHT_CUDA_COMPAT_INFO"
	.align	4
        /*0000*/ 	.byte	0x02, 0x09, 0x00, 0x00, 0x02, 0x02, 0x01, 0x00, 0x02, 0x05, 0x05, 0x00, 0x03, 0x07, 0x01, 0x01
        /*0010*/ 	.byte	0x02, 0x03, 0x00, 0x00, 0x02, 0x06, 0x01, 0x00, 0x04, 0x0b, 0x08, 0x00, 0x09, 0x00, 0x00, 0x00
        /*0020*/ 	.byte	0x00, 0x00, 0x00, 0x00


//--------------------- .nv.info._Z16print_int_kerneli --------------------------
	.section	.nv.info._Z16print_int_kerneli,"",@"SHT_CUDA_INFO"
	.sectionflags	@""
	.align	4


	//----- nvinfo : EIATTR_CUDA_API_VERSION
	.align		4
        /*0000*/ 	.byte	0x04, 0x37
        /*0002*/ 	.short	(.L_8 - .L_7)
.L_7:
        /*0004*/ 	.word	0x00000082


	//----- nvinfo : EIATTR_KPARAM_INFO
	.align		4
.L_8:
        /*0008*/ 	.byte	0x04, 0x17
        /*000a*/ 	.short	(.L_10 - .L_9)
.L_9:
        /*000c*/ 	.word	0x00000000
        /*0010*/ 	.short	0x0000
        /*0012*/ 	.short	0x0000
        /*0014*/ 	.byte	0x00, 0xf0, 0x11, 0x00


	//----- nvinfo : EIATTR_SPARSE_MMA_MASK
	.align		4
.L_10:
        /*0018*/ 	.byte	0x03, 0x50
        /*001a*/ 	.short	0x0000


	//----- nvinfo : EIATTR_MAXREG_COUNT
	.align		4
        /*001c*/ 	.byte	0x03, 0x1b
        /*001e*/ 	.short	0x00ff


	//----- nvinfo : EIATTR_EXTERNS
	.align		4
        /*0020*/ 	.byte	0x04, 0x0f
        /*0022*/ 	.short	(.L_12 - .L_11)


	//   ....[0]....
	.align		4
.L_11:
        /*0024*/ 	.word	index@(vprintf)


	//----- nvinfo : EIATTR_MERCURY_ISA_VERSION
	.align		4
.L_12:
        /*0028*/ 	.byte	0x03, 0x5f
        /*002a*/ 	.short	0x0101


	//----- nvinfo : EIATTR_VRC_CTA_INIT_COUNT
	.align		4
        /*002c*/ 	.byte	0x02, 0x4a
	.zero		1
	.zero		1


	//----- nvinfo : EIATTR_SYSCALL_OFFSETS
	.align		4
        /*0030*/ 	.byte	0x04, 0x46
        /*0032*/ 	.short	(.L_14 - .L_13)


	//   ....[0]....
.L_13:
        /*0034*/ 	.word	0x000000e0


	//----- nvinfo : EIATTR_EXIT_INSTR_OFFSETS
	.align		4
.L_14:
        /*0038*/ 	.byte	0x04, 0x1c
        /*003a*/ 	.short	(.L_16 - .L_15)


	//   ....[0]....
.L_15:
        /*003c*/ 	.word	0x000000f0


	//----- nvinfo : EIATTR_CBANK_PARAM_SIZE
	.align		4
.L_16:
        /*0040*/ 	.byte	0x03, 0x19
        /*0042*/ 	.short	0x0004


	//----- nvinfo : EIATTR_PARAM_CBANK
	.align		4
        /*0044*/ 	.byte	0x04, 0x0a
        /*0046*/ 	.short	(.L_18 - .L_17)
	.align		4
.L_17:
        /*0048*/ 	.word	index@(.nv.constant0._Z16print_int_kerneli)
        /*004c*/ 	.short	0x0380
        /*004e*/ 	.short	0x0004


	//----- nvinfo : EIATTR_SW_WAR
	.align		4
.L_18:
        /*0050*/ 	.byte	0x04, 0x36
        /*0052*/ 	.short	(.L_20 - .L_19)
.L_19:
        /*0054*/ 	.word	0x00000008
.L_20:


//--------------------- .nv.callgraph             --------------------------
	.section	.nv.callgraph,"",@"SHT_CUDA_CALLGRAPH"
	.align	4
	.sectionentsize	8
	.align		4
        /*0000*/ 	.word	0x00000000
	.align		4
        /*0004*/ 	.word	0xffffffff
	.align		4
        /*0008*/ 	.word	index@(_Z16print_int_kerneli)
	.align		4
        /*000c*/ 	.word	index@(vprintf)
	.align		4
        /*0010*/ 	.word	0x00000000
	.align		4
        /*0014*/ 	.word	0xfffffffe
	.align		4
        /*0018*/ 	.word	0x00000000
	.align		4
        /*001c*/ 	.word	0xfffffffd
	.align		4
        /*0020*/ 	.word	0x00000000
	.align		4
        /*0024*/ 	.word	0xfffffffc


//--------------------- .nv.constant4             --------------------------
	.section	.nv.constant4,"a",@progbits
	.align	8
	.align		8
.nv.constant4:
        /*0000*/ 	.dword	vprintf
	.align		8
        /*0008*/ 	.dword	$str


//--------------------- .text._Z16print_int_kerneli --------------------------
	.section	.text._Z16print_int_kerneli,"ax",@progbits
	.align	128
        .global         _Z16print_int_kerneli
        .type           _Z16print_int_kerneli,@function
        .size           _Z16print_int_kerneli,(.L_x_2 - _Z16print_int_kerneli)
        .other          _Z16print_int_kerneli,@"STO_CUDA_ENTRY STV_DEFAULT"
_Z16print_int_kerneli:
.text._Z16print_int_kerneli:
[----:B------:R-:W0:Y:S08]  /*0000*/  LDC R1, c[0x0][0x37c] ;  /* 0x0000df00ff017b82 */ /* 0x000e300000000800 */
[----:B------:R-:W1:Y:S01]  /*0010*/  LDC R8, c[0x0][0x380] ;  /* 0x0000e000ff087b82 */ /* 0x000e620000000800 */
[----:B0-----:R-:W-:Y:S01]  /*0020*/  VIADD R1, R1, 0xfffffff8 ;  /* 0xfffffff801017836 */ /* 0x001fe20000000000 */
[----:B------:R-:W-:Y:S01]  /*0030*/  MOV R0, 0x0 ;  /* 0x0000000000007802 */ /* 0x000fe20000000f00 */
[----:B------:R-:W0:Y:S01]  /*0040*/  LDCU UR4, c[0x0][0x2f8] ;  /* 0x00005f00ff0477ac */ /* 0x000e220008000800 */
[----:B------:R-:W2:Y:S04]  /*0050*/  LDCU.64 UR6, c[0x4][0x8] ;  /* 0x01000100ff0677ac */ /* 0x000ea80008000a00 */
[----:B------:R3:W4:Y:S01]  /*0060*/  LDC.64 R2, c[0x4][R0] ;  /* 0x0100000000027b82 */ /* 0x0007220000000a00 */
[----:B------:R-:W5:Y:S01]  /*0070*/  LDCU UR5, c[0x0][0x2fc] ;  /* 0x00005f80ff0577ac */ /* 0x000f620008000800 */
[----:B0-----:R-:W-:Y:S01]  /*0080*/  IADD3 R6, P0, PT, R1, UR4, RZ ;  /* 0x0000000401067c10 */ /* 0x001fe2000ff1e0ff */
[----:B-1----:R3:W-:Y:S01]  /*0090*/  STL [R1], R8 ;  /* 0x0000000801007387 */ /* 0x0027e20000100800 */
[----:B--2---:R-:W-:Y:S01]  /*00a0*/  IMAD.U32 R4, RZ, RZ, UR6 ;  /* 0x00000006ff047e24 */ /* 0x004fe2000f8e00ff */
[----:B------:R-:W-:-:S02]  /*00b0*/  MOV R5, UR7 ;  /* 0x0000000700057c02 */ /* 0x000fc40008000f00 */
[----:B-----5:R-:W-:-:S08]  /*00c0*/  IMAD.X R7, RZ, RZ, UR5, P0 ;  /* 0x00000005ff077e24 */ /* 0x020fd000080e06ff */
[----:B------:R-:W-:-:S07]  /*00d0*/  LEPC R20, `(.L_x_0) ;  /* 0x000000001014794e */ /* 0x000fce0000000000 */
[----:B---34-:R-:W-:Y:S05]  /*00e0*/  CALL.ABS.NOINC R2 ;  /* 0x0000000002007343 */ /* 0x018fea0003c00000 */
.L_x_0:
[----:B------:R-:W-:Y:S05]  /*00f0*/  EXIT ;  /* 0x000000000000794d */ /* 0x000fea0003800000 */
.L_x_1:
[----:B------:R-:W-:-:S00]  /*0100*/  BRA `(.L_x_1) ;  /* 0xfffffffc00fc7947 */ /* 0x000fc0000383ffff */
[----:B------:R-:W-:-:S00]  /*0110*/  NOP ;  /* 0x0000000000007918 */ /* 0x000fc00000000000 */
        /* <DEDUP_REMOVED lines=14> */
.L_x_2:


//--------------------- .nv.global.init           --------------------------
	.section	.nv.global.init,"aw",@progbits
.nv.global.init:
	.type		$str,@object
	.size		$str,(.L_0 - $str)
$str:
        /*0000*/ 	.byte	0x44, 0x65, 0x76, 0x69, 0x63, 0x65, 0x3a, 0x20, 0x69, 0x6e, 0x74, 0x65, 0x67, 0x65, 0x72, 0x20
        /*0010*/ 	.byte	0x76, 0x61, 0x6c, 0x75, 0x65, 0x20, 0x3d, 0x20, 0x25, 0x64, 0x0a, 0x00
.L_0:


//--------------------- .nv.shared.reserved.0     --------------------------
	.section	.nv.shared.reserved.0,"aw",@nobits
	.weak		__nv_reservedSMEM_offset_0_alias
	.size		__nv_reservedSMEM_offset_0_alias, 0, 64
	.other		__nv_reservedSMEM_offset_0_alias,@"STO_CUDA_RESERVED_SHARED STV_DEFAULT"
__nv_reservedSMEM_offset_0_alias:
	.zero		0
	.zero		64


//--------------------- .nv.constant0._Z16print_int_kerneli --------------------------
	.section	.nv.constant0._Z16print_int_kerneli,"a",@progbits
	.sectionflags	@""
	.align	4
.nv.constant0._Z16print_int_kerneli:
	.zero		900


//--------------------- SYMBOLS --------------------------

	.type		.nv.reservedSmem.offset0,@object
	.size		.nv.reservedSmem.offset0,0x4
	.type		vprintf,@function
